	.headerflags	@"EF_CUDA_TEXMODE_UNIFIED EF_CUDA_64BIT_ADDRESS EF_CUDA_ACCELERATORS EF_CUDA_SM90 EF_CUDA_VIRTUAL_SM(EF_CUDA_SM90)"
	.elftype	@"ET_EXEC"


//--------------------- .nv.info                  --------------------------
	.section	.nv.info,"",@"SHT_CUDA_INFO"
	.align	4


	//----- nvinfo : EIATTR_REGCOUNT
	.align		4
        /*0000*/ 	.byte	0x04, 0x2f
        /*0002*/ 	.short	(.L_3 - .L_2)
	.align		4
.L_2:
        /*0004*/ 	.word	index@(triton_poi_fused__native_batch_norm_legit_no_training_convolution_4)
        /*0008*/ 	.word	0x0000001a


	//----- nvinfo : EIATTR_MIN_STACK_SIZE
	.align		4
.L_3:
        /*000c*/ 	.byte	0x04, 0x12
        /*000e*/ 	.short	(.L_5 - .L_4)
	.align		4
.L_4:
        /*0010*/ 	.word	index@(triton_poi_fused__native_batch_norm_legit_no_training_convolution_4)
        /*0014*/ 	.word	0x00000000


	//----- nvinfo : EIATTR_FRAME_SIZE
	.align		4
.L_5:
        /*0018*/ 	.byte	0x04, 0x11
        /*001a*/ 	.short	(.L_7 - .L_6)
	.align		4
.L_6:
        /*001c*/ 	.word	index@(triton_poi_fused__native_batch_norm_legit_no_training_convolution_4)
        /*0020*/ 	.word	0x00000000


	//----- nvinfo : EIATTR_MIN_STACK_SIZE
	.align		4
.L_7:
        /*0024*/ 	.byte	0x04, 0x12
        /*0026*/ 	.short	(.L_9 - .L_8)
	.align		4
.L_8:
        /*0028*/ 	.word	index@(triton_poi_fused__native_batch_norm_legit_no_training_convolution_4)
        /*002c*/ 	.word	0x00000000
.L_9:


//--------------------- .nv.info.triton_poi_fused__native_batch_norm_legit_no_training_convolution_4 --------------------------
	.section	.nv.info.triton_poi_fused__native_batch_norm_legit_no_training_convolution_4,"",@"SHT_CUDA_INFO"
	.sectionflags	@""
	.align	4


	//----- nvinfo : EIATTR_CUDA_API_VERSION
	.align		4
        /*0000*/ 	.byte	0x04, 0x37
        /*0002*/ 	.short	(.L_11 - .L_10)
.L_10:
        /*0004*/ 	.word	0x0000007c


	//----- nvinfo : EIATTR_KPARAM_INFO
	.align		4
.L_11:
        /*0008*/ 	.byte	0x04, 0x17
        /*000a*/ 	.short	(.L_13 - .L_12)
.L_12:
        /*000c*/ 	.word	0x00000000
        /*0010*/ 	.short	0x0007
        /*0012*/ 	.short	0x0038
        /*0014*/ 	.byte	0x00, 0xf0, 0x11, 0x00


	//----- nvinfo : EIATTR_KPARAM_INFO
	.align		4
.L_13:
        /*0018*/ 	.byte	0x04, 0x17
        /*001a*/ 	.short	(.L_15 - .L_14)
.L_14:
        /*001c*/ 	.word	0x00000000
        /*0020*/ 	.short	0x0006
        /*0022*/ 	.short	0x0030
        /*0024*/ 	.byte	0x00, 0xf4, 0x21, 0x00


	//----- nvinfo : EIATTR_KPARAM_INFO
	.align		4
.L_15:
        /*0028*/ 	.byte	0x04, 0x17
        /*002a*/ 	.short	(.L_17 - .L_16)
.L_16:
        /*002c*/ 	.word	0x00000000
        /*0030*/ 	.short	0x0005
        /*0032*/ 	.short	0x0028
        /*0034*/ 	.byte	0x00, 0xf4, 0x21, 0x00


	//----- nvinfo : EIATTR_KPARAM_INFO
	.align		4
.L_17:
        /*0038*/ 	.byte	0x04, 0x17
        /*003a*/ 	.short	(.L_19 - .L_18)
.L_18:
        /*003c*/ 	.word	0x00000000
        /*0040*/ 	.short	0x0004
        /*0042*/ 	.short	0x0020
        /*0044*/ 	.byte	0x00, 0xf4, 0x21, 0x00


	//----- nvinfo : EIATTR_KPARAM_INFO
	.align		4
.L_19:
        /*0048*/ 	.byte	0x04, 0x17
        /*004a*/ 	.short	(.L_21 - .L_20)
.L_20:
        /*004c*/ 	.word	0x00000000
        /*0050*/ 	.short	0x0003
        /*0052*/ 	.short	0x0018
        /*0054*/ 	.byte	0x00, 0xf4, 0x21, 0x00


	//----- nvinfo : EIATTR_KPARAM_INFO
	.align		4
.L_21:
        /*0058*/ 	.byte	0x04, 0x17
        /*005a*/ 	.short	(.L_23 - .L_22)
.L_22:
        /*005c*/ 	.word	0x00000000
        /*0060*/ 	.short	0x0002
        /*0062*/ 	.short	0x0010
        /*0064*/ 	.byte	0x00, 0xf4, 0x21, 0x00


	//----- nvinfo : EIATTR_KPARAM_INFO
	.align		4
.L_23:
        /*0068*/ 	.byte	0x04, 0x17
        /*006a*/ 	.short	(.L_25 - .L_24)
.L_24:
        /*006c*/ 	.word	0x00000000
        /*0070*/ 	.short	0x0001
        /*0072*/ 	.short	0x0008
        /*0074*/ 	.byte	0x00, 0xf4, 0x21, 0x00


	//----- nvinfo : EIATTR_KPARAM_INFO
	.align		4
.L_25:
        /*0078*/ 	.byte	0x04, 0x17
        /*007a*/ 	.short	(.L_27 - .L_26)
.L_26:
        /*007c*/ 	.word	0x00000000
        /*0080*/ 	.short	0x0000
        /*0082*/ 	.short	0x0000
        /*0084*/ 	.byte	0x00, 0xf4, 0x21, 0x00


	//----- nvinfo : EIATTR_SPARSE_MMA_MASK
	.align		4
.L_27:
        /*0088*/ 	.byte	0x03, 0x50
        /*008a*/ 	.short	0x0000


	//----- nvinfo : EIATTR_MAXREG_COUNT
	.align		4
        /*008c*/ 	.byte	0x03, 0x1b
        /*008e*/ 	.short	0x00ff


	//----- nvinfo : EIATTR_EXIT_INSTR_OFFSETS
	.align		4
        /*0090*/ 	.byte	0x04, 0x1c
        /*0092*/ 	.short	(.L_29 - .L_28)


	//   ....[0]....
.L_28:
        /*0094*/ 	.word	0x00000450


	//   ....[1]....
        /*0098*/ 	.word	0x00000470


	//----- nvinfo : EIATTR_REQNTID
	.align		4
.L_29:
        /*009c*/ 	.byte	0x04, 0x10
        /*009e*/ 	.short	(.L_31 - .L_30)
.L_30:
        /*00a0*/ 	.word	0x00000080
        /*00a4*/ 	.word	0x00000001
        /*00a8*/ 	.word	0x00000001


	//----- nvinfo : EIATTR_CBANK_PARAM_SIZE
	.align		4
.L_31:
        /*00ac*/ 	.byte	0x03, 0x19
        /*00ae*/ 	.short	0x003c


	//----- nvinfo : EIATTR_PARAM_CBANK
	.align		4
        /*00b0*/ 	.byte	0x04, 0x0a
        /*00b2*/ 	.short	(.L_33 - .L_32)
	.align		4
.L_32:
        /*00b4*/ 	.word	index@(.nv.constant0.triton_poi_fused__native_batch_norm_legit_no_training_convolution_4)
        /*00b8*/ 	.short	0x0210
        /*00ba*/ 	.short	0x003c


	//----- nvinfo : EIATTR_SW_WAR
	.align		4
.L_33:
        /*00bc*/ 	.byte	0x04, 0x36
        /*00be*/ 	.short	(.L_35 - .L_34)
.L_34:
        /*00c0*/ 	.word	0x00000008
.L_35:


//--------------------- .nv.callgraph             --------------------------
	.section	.nv.callgraph,"",@"SHT_CUDA_CALLGRAPH"
	.align	4
	.sectionentsize	8
	.align		4
        /*0000*/ 	.word	0x00000000
	.align		4
        /*0004*/ 	.word	0xffffffff
	.align		4
        /*0008*/ 	.word	0x00000000
	.align		4
        /*000c*/ 	.word	0xfffffffe
	.align		4
        /*0010*/ 	.word	0x00000000
	.align		4
        /*0014*/ 	.word	0xfffffffd
	.align		4
        /*0018*/ 	.word	0x00000000
	.align		4
        /*001c*/ 	.word	0xfffffffc


//--------------------- .nv.constant4             --------------------------
	.section	.nv.constant4,"a",@progbits
	.align	8
	.align		8
.nv.constant4:
        /*0000*/ 	.dword	_$_str
	.align		8
        /*0008*/ 	.dword	_$_str_$_2


//--------------------- .text.triton_poi_fused__native_batch_norm_legit_no_training_convolution_4 --------------------------
	.section	.text.triton_poi_fused__native_batch_norm_legit_no_training_convolution_4,"ax",@progbits
	.align	128
        .global         triton_poi_fused__native_batch_norm_legit_no_training_convolution_4
        .type           triton_poi_fused__native_batch_norm_legit_no_training_convolution_4,@function
        .size           triton_poi_fused__native_batch_norm_legit_no_training_convolution_4,(.L_x_1 - triton_poi_fused__native_batch_norm_legit_no_training_convolution_4)
        .other          triton_poi_fused__native_batch_norm_legit_no_training_convolution_4,@"STO_CUDA_ENTRY STV_DEFAULT"
triton_poi_fused__native_batch_norm_legit_no_training_convolution_4:
.text.triton_poi_fused__native_batch_norm_legit_no_training_convolution_4:
[----:B------:R-:W0:Y:S01]  /*0000*/  LDC R1, c[0x0][0x28] ;  /* 0x00000a00ff017b82 */ /* 0x000e220000000800 */
[----:B------:R-:W1:Y:S07]  /*0010*/  S2R R0, SR_TID.X ;  /* 0x0000000000007919 */ /* 0x000e6e0000002100 */
[----:B------:R-:W2:Y:S01]  /*0020*/  LDC.64 R2, c[0x0][0x228] ;  /* 0x00008a00ff027b82 */ /* 0x000ea20000000a00 */
[----:B------:R-:W-:Y:S01]  /*0030*/  ULDC.64 UR4, c[0x0][0x208] ;  /* 0x0000820000047ab9 */ /* 0x000fe20000000a00 */
[----:B------:R-:W3:Y:S06]  /*0040*/  S2R R7, SR_CTAID.X ;  /* 0x0000000000077919 */ /* 0x000eec0000002500 */
[----:B------:R-:W4:Y:S08]  /*0050*/  LDC.64 R16, c[0x0][0x218] ;  /* 0x00008600ff107b82 */ /* 0x000f300000000a00 */
[----:B------:R-:W5:Y:S08]  /*0060*/  LDC.64 R18, c[0x0][0x220] ;  /* 0x00008800ff127b82 */ /* 0x000f700000000a00 */
[----:B------:R-:W5:Y:S01]  /*0070*/  LDC.64 R20, c[0x0][0x230] ;  /* 0x00008c00ff147b82 */ /* 0x000f620000000a00 */
[----:B-1----:R-:W-:-:S07]  /*0080*/  SHF.L.U32 R0, R0, 0x1, RZ ;  /* 0x0000000100007819 */ /* 0x002fce00000006ff */
[----:B------:R-:W1:Y:S01]  /*0090*/  LDC.64 R14, c[0x0][0x238] ;  /* 0x00008e00ff0e7b82 */ /* 0x000e620000000a00 */
[----:B---3--:R-:W-:Y:S02]  /*00a0*/  SHF.R.S32.HI R5, RZ, 0x17, R7 ;  /* 0x00000017ff057819 */ /* 0x008fe40000011407 */
[----:B------:R-:W-:Y:S02]  /*00b0*/  LOP3.LUT R0, R0, 0xfe, RZ, 0xc0, !PT ;  /* 0x000000fe00007812 */ /* 0x000fe400078ec0ff */
[----:B------:R-:W-:Y:S02]  /*00c0*/  SGXT R5, R5, 0x1 ;  /* 0x000000010505781a */ /* 0x000fe40000000200 */
[----:B------:R-:W-:Y:S02]  /*00d0*/  LEA R0, R7, R0, 0x8 ;  /* 0x0000000007007211 */ /* 0x000fe400078e40ff */
[----:B------:R-:W-:Y:S02]  /*00e0*/  CS2R R6, SRZ ;  /* 0x0000000000067805 */ /* 0x000fe4000001ff00 */
[----:B------:R-:W-:-:S02]  /*00f0*/  LEA.HI R5, R5, R0, RZ, 0x6 ;  /* 0x0000000005057211 */ /* 0x000fc400078f30ff */
[----:B------:R-:W-:Y:S02]  /*0100*/  ISETP.GE.AND P4, PT, R0, 0x100, PT ;  /* 0x000001000000780c */ /* 0x000fe40003f86270 */
[----:B------:R-:W-:-:S04]  /*0110*/  LOP3.LUT R5, R5, 0xffffffc0, RZ, 0xc0, !PT ;  /* 0xffffffc005057812 */ /* 0x000fc800078ec0ff */
[----:B------:R-:W-:Y:S02]  /*0120*/  IADD3 R12, R0, -R5, RZ ;  /* 0x80000005000c7210 */ /* 0x000fe40007ffe0ff */
[----:B------:R-:W3:Y:S03]  /*0130*/  LDC.64 R4, c[0x0][0x210] ;  /* 0x00008400ff047b82 */ /* 0x000ee60000000a00 */
[----:B--2---:R-:W-:-:S05]  /*0140*/  IMAD.WIDE R2, R12, 0x4, R2 ;  /* 0x000000040c027825 */ /* 0x004fca00078e0202 */
[----:B------:R2:W3:Y:S01]  /*0150*/  @!P4 LDG.E.EL.64 R6, desc[UR4][R2.64] ;  /* 0x000000040206c981 */ /* 0x0004e2000c2e1b00 */
[----:B------:R-:W-:Y:S02]  /*0160*/  CS2R R8, SRZ ;  /* 0x0000000000087805 */ /* 0x000fe4000001ff00 */
[----:B------:R-:W-:Y:S01]  /*0170*/  CS2R R10, SRZ ;  /* 0x00000000000a7805 */ /* 0x000fe2000001ff00 */
[----:B----4-:R-:W-:-:S04]  /*0180*/  IMAD.WIDE R16, R12, 0x4, R16 ;  /* 0x000000040c107825 */ /* 0x010fc800078e0210 */
[----:B-----5:R-:W-:Y:S01]  /*0190*/  IMAD.WIDE R18, R12, 0x4, R18 ;  /* 0x000000040c127825 */ /* 0x020fe200078e0212 */
[----:B------:R-:W4:Y:S01]  /*01a0*/  @!P4 LDG.E.EL.64 R8, desc[UR4][R16.64] ;  /* 0x000000041008c981 */ /* 0x000f22000c2e1b00 */
[----:B--2---:R-:W-:Y:S02]  /*01b0*/  CS2R R2, SRZ ;  /* 0x0000000000027805 */ /* 0x004fe4000001ff00 */
[----:B---3--:R-:W-:-:S04]  /*01c0*/  IMAD.WIDE R4, R0, 0x4, R4 ;  /* 0x0000000400047825 */ /* 0x008fc800078e0204 */
[----:B------:R2:W3:Y:S04]  /*01d0*/  @!P4 LDG.E.EL.64 R2, desc[UR4][R18.64] ;  /* 0x000000041202c981 */ /* 0x0004e8000c2e1b00 */
[----:B------:R-:W4:Y:S01]  /*01e0*/  @!P4 LDG.E.64 R10, desc[UR4][R4.64] ;  /* 0x00000004040ac981 */ /* 0x000f22000c1e1b00 */
[----:B0-----:R-:W-:-:S04]  /*01f0*/  IMAD.WIDE R20, R12, 0x4, R20 ;  /* 0x000000040c147825 */ /* 0x001fc800078e0214 */
[----:B-1----:R-:W-:Y:S01]  /*0200*/  IMAD.WIDE R22, R12, 0x4, R14 ;  /* 0x000000040c167825 */ /* 0x002fe200078e020e */
[----:B------:R-:W-:Y:S02]  /*0210*/  CS2R R12, SRZ ;  /* 0x00000000000c7805 */ /* 0x000fe4000001ff00 */
[----:B------:R-:W-:-:S04]  /*0220*/  CS2R R14, SRZ ;  /* 0x00000000000e7805 */ /* 0x000fc8000001ff00 */
[----:B------:R-:W5:Y:S04]  /*0230*/  @!P4 LDG.E.EL.64 R12, desc[UR4][R20.64] ;  /* 0x00000004140cc981 */ /* 0x000f68000c2e1b00 */
[----:B------:R-:W5:Y:S01]  /*0240*/  @!P4 LDG.E.EL.64 R14, desc[UR4][R22.64] ;  /* 0x00000004160ec981 */ /* 0x000f62000c2e1b00 */
[----:B--2---:R-:W-:Y:S01]  /*0250*/  HFMA2.MMA R18, -RZ, RZ, 1.625, 0 ;  /* 0x3e800000ff127435 */ /* 0x004fe200000001ff */
[----:B------:R-:W-:Y:S01]  /*0260*/  FADD R6, R6, 9.9999997473787516356e-06 ;  /* 0x3727c5ac06067421 */ /* 0x000fe20000000000 */
[----:B------:R-:W-:-:S03]  /*0270*/  FADD R7, R7, 9.9999997473787516356e-06 ;  /* 0x3727c5ac07077421 */ /* 0x000fc60000000000 */
[----:B------:R-:W0:Y:S08]  /*0280*/  MUFU.SQRT R16, R6 ;  /* 0x0000000600107308 */ /* 0x000e300000002000 */
[----:B------:R1:W2:Y:S01]  /*0290*/  MUFU.SQRT R17, R7 ;  /* 0x0000000700117308 */ /* 0x0002a20000002000 */
[C---:B0-----:R-:W-:Y:S02]  /*02a0*/  FSETP.GT.AND P0, PT, R16.reuse, 8.50705917302346158658e+37, PT ;  /* 0x7e8000001000780b */ /* 0x041fe40003f04000 */
[----:B------:R-:W-:Y:S01]  /*02b0*/  FSETP.GEU.AND P2, PT, R16, 1.175494350822287508e-38, PT ;  /* 0x008000001000780b */ /* 0x000fe20003f4e000 */
[----:B-1----:R-:W0:Y:S01]  /*02c0*/  LDC.64 R6, c[0x0][0x240] ;  /* 0x00009000ff067b82 */ /* 0x002e220000000a00 */
[----:B--2---:R-:W-:-:S02]  /*02d0*/  FSETP.GT.AND P1, PT, R17, 8.50705917302346158658e+37, PT ;  /* 0x7e8000001100780b */ /* 0x004fc40003f24000 */
[----:B------:R-:W-:-:S07]  /*02e0*/  FSETP.GEU.AND P3, PT, R17, 1.175494350822287508e-38, PT ;  /* 0x008000001100780b */ /* 0x000fce0003f6e000 */
[----:B------:R-:W-:-:S04]  /*02f0*/  @P0 FMUL R16, R16, 0.25 ;  /* 0x3e80000010100820 */ /* 0x000fc80000400000 */
[----:B------:R-:W-:Y:S01]  /*0300*/  @!P2 FMUL R16, R16, 16777216 ;  /* 0x4b8000001010a820 */ /* 0x000fe20000400000 */
[----:B------:R-:W-:-:S04]  /*0310*/  @P1 FMUL R17, R17, 0.25 ;  /* 0x3e80000011111820 */ /* 0x000fc80000400000 */
[----:B------:R-:W-:Y:S01]  /*0320*/  @!P3 FMUL R17, R17, 16777216 ;  /* 0x4b8000001111b820 */ /* 0x000fe20000400000 */
[----:B------:R-:W1:Y:S01]  /*0330*/  MUFU.RCP R16, R16 ;  /* 0x0000001000107308 */ /* 0x000e620000001000 */
[----:B------:R-:W-:-:S07]  /*0340*/  FSEL R19, R18, 1, P0 ;  /* 0x3f80000012137808 */ /* 0x000fce0000000000 */
[----:B------:R-:W2:Y:S01]  /*0350*/  MUFU.RCP R17, R17 ;  /* 0x0000001100117308 */ /* 0x000ea20000001000 */
[----:B------:R-:W-:Y:S01]  /*0360*/  FSEL R18, R18, 1, P1 ;  /* 0x3f80000012127808 */ /* 0x000fe20000800000 */
[----:B------:R-:W-:Y:S01]  /*0370*/  @!P2 FMUL R19, R19, 16777216 ;  /* 0x4b8000001313a820 */ /* 0x000fe20000400000 */
[----:B----4-:R-:W-:Y:S01]  /*0380*/  FADD R8, R8, R10 ;  /* 0x0000000a08087221 */ /* 0x010fe20000000000 */
[----:B------:R-:W-:Y:S02]  /*0390*/  FADD R9, R9, R11 ;  /* 0x0000000b09097221 */ /* 0x000fe40000000000 */
[----:B------:R-:W-:Y:S01]  /*03a0*/  @!P3 FMUL R18, R18, 16777216 ;  /* 0x4b8000001212b820 */ /* 0x000fe20000400000 */
[----:B-1----:R-:W-:Y:S01]  /*03b0*/  FMUL R19, R16, R19 ;  /* 0x0000001310137220 */ /* 0x002fe20000400000 */
[----:B---3--:R-:W-:Y:S01]  /*03c0*/  FADD R2, R8, -R2 ;  /* 0x8000000208027221 */ /* 0x008fe20000000000 */
[----:B------:R-:W-:Y:S01]  /*03d0*/  FADD R3, R9, -R3 ;  /* 0x8000000309037221 */ /* 0x000fe20000000000 */
[----:B------:R1:W-:Y:S01]  /*03e0*/  @!P4 STG.E.64 desc[UR4][R4.64], R8 ;  /* 0x000000080400c986 */ /* 0x0003e2000c101b04 */
[----:B--2---:R-:W-:Y:S01]  /*03f0*/  FMUL R18, R17, R18 ;  /* 0x0000001211127220 */ /* 0x004fe20000400000 */
[----:B------:R-:W-:-:S03]  /*0400*/  FMUL R19, R2, R19 ;  /* 0x0000001302137220 */ /* 0x000fc60000400000 */
[----:B------:R-:W-:Y:S01]  /*0410*/  FMUL R18, R3, R18 ;  /* 0x0000001203127220 */ /* 0x000fe20000400000 */
[----:B-----5:R-:W-:Y:S01]  /*0420*/  FFMA R12, R19, R12, R14 ;  /* 0x0000000c130c7223 */ /* 0x020fe2000000000e */
[----:B0-----:R-:W-:-:S04]  /*0430*/  IMAD.WIDE R6, R0, 0x4, R6 ;  /* 0x0000000400067825 */ /* 0x001fc800078e0206 */
[----:B------:R-:W-:Y:S01]  /*0440*/  FFMA R13, R18, R13, R15 ;  /* 0x0000000d120d7223 */ /* 0x000fe2000000000f */
[----:B-1----:R-:W-:Y:S06]  /*0450*/  @P4 EXIT ;  /* 0x000000000000494d */ /* 0x002fec0003800000 */
[----:B------:R-:W-:Y:S01]  /*0460*/  STG.E.64 desc[UR4][R6.64], R12 ;  /* 0x0000000c06007986 */ /* 0x000fe2000c101b04 */
[----:B------:R-:W-:Y:S05]  /*0470*/  EXIT ;  /* 0x000000000000794d */ /* 0x000fea0003800000 */
.L_x_0:
[----:B------:R-:W-:-:S00]  /*0480*/  BRA `(.L_x_0) ;  /* 0xfffffffc00fc7947 */ /* 0x000fc0000383ffff */
[----:B------:R-:W-:-:S00]  /*0490*/  NOP ;  /* 0x0000000000007918 */ /* 0x000fc00000000000 */
        /* <DEDUP_REMOVED lines=14> */
.L_x_1:


//--------------------- .nv.global.init           --------------------------
	.section	.nv.global.init,"aw",@progbits
.nv.global.init:
	.type		_$_str,@object
	.size		_$_str,(_$_str_$_2 - _$_str)
_$_str:
        /*0000*/ 	.byte	0x5f, 0x5f, 0x43, 0x55, 0x44, 0x41, 0x5f, 0x46, 0x54, 0x5a, 0x00
	.type		_$_str_$_2,@object
	.size		_$_str_$_2,(.L_1 - _$_str_$_2)
_$_str_$_2:
        /*000b*/ 	.byte	0x5f, 0x5f, 0x43, 0x55, 0x44, 0x41, 0x5f, 0x50, 0x52, 0x45, 0x43, 0x5f, 0x53, 0x51, 0x52, 0x54
        /*001b*/ 	.byte	0x00
.L_1:


//--------------------- .nv.constant0.triton_poi_fused__native_batch_norm_legit_no_training_convolution_4 --------------------------
	.section	.nv.constant0.triton_poi_fused__native_batch_norm_legit_no_training_convolution_4,"a",@progbits
	.sectionflags	@""
	.align	4
.nv.constant0.triton_poi_fused__native_batch_norm_legit_no_training_convolution_4:
	.zero		588
